	.headerflags	@"EF_CUDA_TEXMODE_UNIFIED EF_CUDA_64BIT_ADDRESS EF_CUDA_SM86 EF_CUDA_VIRTUAL_SM(EF_CUDA_SM86)"
	.elftype	@"ET_EXEC"


//--------------------- .nv.info                  --------------------------
	.section	.nv.info,"",@"SHT_CUDA_INFO"
	.align	4


	//----- nvinfo : EIATTR_REGCOUNT
	.align		4
        /*0000*/ 	.byte	0x04, 0x2f
        /*0002*/ 	.short	(.L_1 - .L_0)
	.align		4
.L_0:
        /*0004*/ 	.word	index@(causal_conv1d_fwd_kernel)
        /*0008*/ 	.word	0x0000001e


	//----- nvinfo : EIATTR_MAX_STACK_SIZE
	.align		4
.L_1:
        /*000c*/ 	.byte	0x04, 0x23
        /*000e*/ 	.short	(.L_3 - .L_2)
	.align		4
.L_2:
        /*0010*/ 	.word	index@(causal_conv1d_fwd_kernel)
        /*0014*/ 	.word	0x00000000


	//----- nvinfo : EIATTR_MIN_STACK_SIZE
	.align		4
.L_3:
        /*0018*/ 	.byte	0x04, 0x12
        /*001a*/ 	.short	(.L_5 - .L_4)
	.align		4
.L_4:
        /*001c*/ 	.word	index@(causal_conv1d_fwd_kernel)
        /*0020*/ 	.word	0x00000000


	//----- nvinfo : EIATTR_FRAME_SIZE
	.align		4
.L_5:
        /*0024*/ 	.byte	0x04, 0x11
        /*0026*/ 	.short	(.L_7 - .L_6)
	.align		4
.L_6:
        /*0028*/ 	.word	index@(causal_conv1d_fwd_kernel)
        /*002c*/ 	.word	0x00000000
.L_7:


//--------------------- .nv.info.causal_conv1d_fwd_kernel --------------------------
	.section	.nv.info.causal_conv1d_fwd_kernel,"",@"SHT_CUDA_INFO"
	.align	4


	//----- nvinfo : EIATTR_CUDA_API_VERSION
	.align		4
        /*0000*/ 	.byte	0x04, 0x37
        /*0002*/ 	.short	(.L_9 - .L_8)
.L_8:
        /*0004*/ 	.word	0x0000007b


	//----- nvinfo : EIATTR_SW2861232_WAR
	.align		4
.L_9:
        /*0008*/ 	.byte	0x01, 0x35
	.zero		2


	//----- nvinfo : EIATTR_PARAM_CBANK
	.align		4
        /*000c*/ 	.byte	0x04, 0x0a
        /*000e*/ 	.short	(.L_11 - .L_10)
	.align		4
.L_10:
        /*0010*/ 	.word	index@(.nv.constant0.causal_conv1d_fwd_kernel)
        /*0014*/ 	.short	0x0160
        /*0016*/ 	.short	0x002c


	//----- nvinfo : EIATTR_CBANK_PARAM_SIZE
	.align		4
.L_11:
        /*0018*/ 	.byte	0x03, 0x19
        /*001a*/ 	.short	0x002c


	//----- nvinfo : EIATTR_KPARAM_INFO
	.align		4
        /*001c*/ 	.byte	0x04, 0x17
        /*001e*/ 	.short	(.L_13 - .L_12)
.L_12:
        /*0020*/ 	.word	0x00000000
        /*0024*/ 	.short	0x0005
        /*0026*/ 	.short	0x0028
        /*0028*/ 	.byte	0x00, 0xf0, 0x11, 0x00


	//----- nvinfo : EIATTR_KPARAM_INFO
	.align		4
.L_13:
        /*002c*/ 	.byte	0x04, 0x17
        /*002e*/ 	.short	(.L_15 - .L_14)
.L_14:
        /*0030*/ 	.word	0x00000000
        /*0034*/ 	.short	0x0004
        /*0036*/ 	.short	0x0020
        /*0038*/ 	.byte	0x00, 0xf0, 0x21, 0x00


	//----- nvinfo : EIATTR_KPARAM_INFO
	.align		4
.L_15:
        /*003c*/ 	.byte	0x04, 0x17
        /*003e*/ 	.short	(.L_17 - .L_16)
.L_16:
        /*0040*/ 	.word	0x00000000
        /*0044*/ 	.short	0x0003
        /*0046*/ 	.short	0x0018
        /*0048*/ 	.byte	0x00, 0xf0, 0x21, 0x00


	//----- nvinfo : EIATTR_KPARAM_INFO
	.align		4
.L_17:
        /*004c*/ 	.byte	0x04, 0x17
        /*004e*/ 	.short	(.L_19 - .L_18)
.L_18:
        /*0050*/ 	.word	0x00000000
        /*0054*/ 	.short	0x0002
        /*0056*/ 	.short	0x0010
        /*0058*/ 	.byte	0x00, 0xf0, 0x21, 0x00


	//----- nvinfo : EIATTR_KPARAM_INFO
	.align		4
.L_19:
        /*005c*/ 	.byte	0x04, 0x17
        /*005e*/ 	.short	(.L_21 - .L_20)
.L_20:
        /*0060*/ 	.word	0x00000000
        /*0064*/ 	.short	0x0001
        /*0066*/ 	.short	0x0008
        /*0068*/ 	.byte	0x00, 0xf0, 0x21, 0x00


	//----- nvinfo : EIATTR_KPARAM_INFO
	.align		4
.L_21:
        /*006c*/ 	.byte	0x04, 0x17
        /*006e*/ 	.short	(.L_23 - .L_22)
.L_22:
        /*0070*/ 	.word	0x00000000
        /*0074*/ 	.short	0x0000
        /*0076*/ 	.short	0x0000
        /*0078*/ 	.byte	0x00, 0xf0, 0x21, 0x00


	//----- nvinfo : EIATTR_MAXREG_COUNT
	.align		4
.L_23:
        /*007c*/ 	.byte	0x03, 0x1b
        /*007e*/ 	.short	0x00ff


	//----- nvinfo : EIATTR_COOP_GROUP_MASK_REGIDS
	.align		4
        /*0080*/ 	.byte	0x04, 0x29
        /*0082*/ 	.short	(.L_25 - .L_24)


	//   ....[0]....
.L_24:
        /*0084*/ 	.word	0xffffffff


	//   ....[1]....
        /*0088*/ 	.word	0xffffffff


	//   ....[2]....
        /*008c*/ 	.word	0xffffffff


	//   ....[3]....
        /*0090*/ 	.word	0xffffffff


	//   ....[4]....
        /*0094*/ 	.word	0xffffffff


	//   ....[5]....
        /*0098*/ 	.word	0xffffffff


	//   ....[6]....
        /*009c*/ 	.word	0xffffffff


	//   ....[7]....
        /*00a0*/ 	.word	0xffffffff


	//----- nvinfo : EIATTR_COOP_GROUP_INSTR_OFFSETS
	.align		4
.L_25:
        /*00a4*/ 	.byte	0x04, 0x28
        /*00a6*/ 	.short	(.L_27 - .L_26)


	//   ....[0]....
.L_26:
        /*00a8*/ 	.word	0x00000220


	//   ....[1]....
        /*00ac*/ 	.word	0x00000240


	//   ....[2]....
        /*00b0*/ 	.word	0x00000250


	//   ....[3]....
        /*00b4*/ 	.word	0x00000270


	//   ....[4]....
        /*00b8*/ 	.word	0x000002a0


	//   ....[5]....
        /*00bc*/ 	.word	0x000002b0


	//   ....[6]....
        /*00c0*/ 	.word	0x000007b0


	//   ....[7]....
        /*00c4*/ 	.word	0x000007d0


	//----- nvinfo : EIATTR_EXIT_INSTR_OFFSETS
	.align		4
.L_27:
        /*00c8*/ 	.byte	0x04, 0x1c
        /*00ca*/ 	.short	(.L_29 - .L_28)


	//   ....[0]....
.L_28:
        /*00cc*/ 	.word	0x000009e0


	//   ....[1]....
        /*00d0*/ 	.word	0x00000a20


	//----- nvinfo : EIATTR_MAX_THREADS
	.align		4
.L_29:
        /*00d4*/ 	.byte	0x04, 0x05
        /*00d6*/ 	.short	(.L_31 - .L_30)
.L_30:
        /*00d8*/ 	.word	0x00000100
        /*00dc*/ 	.word	0x00000001
        /*00e0*/ 	.word	0x00000001
.L_31:


//--------------------- .nv.rel.action            --------------------------
	.section	.nv.rel.action,"",@"SHT_CUDA_RELOCINFO"
	.align	8
	.sectionentsize	8
        /*0000*/ 	.byte	0x73, 0x00, 0x00, 0x00, 0x00, 0x00, 0x00, 0x00, 0x00, 0x00, 0x00, 0x11, 0x25, 0x00, 0x05, 0x36


//--------------------- .nv.constant0.causal_conv1d_fwd_kernel --------------------------
	.section	.nv.constant0.causal_conv1d_fwd_kernel,"a",@progbits
	.align	4
.nv.constant0.causal_conv1d_fwd_kernel:
	.zero		396


//--------------------- .text.causal_conv1d_fwd_kernel --------------------------
	.section	.text.causal_conv1d_fwd_kernel,"ax",@progbits
	.sectionflags	@"SHF_BARRIERS=1"
	.sectioninfo	@"SHI_REGISTERS=30"
	.align	128
        .global         causal_conv1d_fwd_kernel
        .type           causal_conv1d_fwd_kernel,@function
        .size           causal_conv1d_fwd_kernel,(.L_x_1 - causal_conv1d_fwd_kernel)
        .other          causal_conv1d_fwd_kernel,@"STO_CUDA_ENTRY STV_DEFAULT"
causal_conv1d_fwd_kernel:
.text.causal_conv1d_fwd_kernel:
[----:B------:R-:W-:-:S02]  /*0000*/  IMAD.MOV.U32 R1, RZ, RZ, c[0x0][0x28] ;  /* 0x00000a00ff017624 */ /* 0x000fc400078e00ff */
[----:B------:R-:W0:Y:S01]  /*0010*/  S2R R4, SR_CTAID.Y ;  /* 0x0000000000047919 */ /* 0x000e220000002600 */
[----:B------:R-:W-:Y:S01]  /*0020*/  IMAD.MOV.U32 R11, RZ, RZ, 0x4 ;  /* 0x00000004ff0b7424 */ /* 0x000fe200078e00ff */
[----:B------:R-:W-:Y:S01]  /*0030*/  ULDC.64 UR4, c[0x0][0x118] ;  /* 0x0000460000047ab9 */ /* 0x000fe20000000a00 */
[----:B0-----:R-:W-:-:S04]  /*0040*/  IMAD.SHL.U32 R4, R4, 0x2, RZ ;  /* 0x0000000204047824 */ /* 0x001fc800078e00ff */
[----:B------:R-:W-:-:S05]  /*0050*/  IMAD.WIDE R4, R4, R11, c[0x0][0x180] ;  /* 0x0000600004047625 */ /* 0x000fca00078e020b */
[----:B------:R0:W2:Y:S01]  /*0060*/  LDG.E R0, [R4.64] ;  /* 0x0000000404007981 */ /* 0x0000a2000c1e1900 */
[----:B------:R-:W-:-:S03]  /*0070*/  IMAD.MOV.U32 R7, RZ, RZ, 0x2 ;  /* 0x00000002ff077424 */ /* 0x000fc600078e00ff */
[----:B------:R-:W1:Y:S04]  /*0080*/  S2R R12, SR_TID.X ;  /* 0x00000000000c7919 */ /* 0x000e680000002100 */
[----:B------:R-:W3:Y:S04]  /*0090*/  S2R R2, SR_CTAID.X ;  /* 0x0000000000027919 */ /* 0x000ee80000002500 */
[----:B0-----:R0:W4:Y:S01]  /*00a0*/  LDG.E R4, [R4.64+0x4] ;  /* 0x0000040404047981 */ /* 0x001122000c1e1900 */
[----:B-1----:R-:W-:Y:S02]  /*00b0*/  SHF.R.U32.HI R13, RZ, 0x2, R12 ;  /* 0x00000002ff0d7819 */ /* 0x002fe4000001160c */
[----:B------:R-:W-:Y:S01]  /*00c0*/  LOP3.LUT P0, R14, R12, 0x3, RZ, 0xc0, !PT ;  /* 0x000000030c0e7812 */ /* 0x000fe2000780c0ff */
[----:B---3--:R-:W-:Y:S01]  /*00d0*/  IMAD.SHL.U32 R2, R2, 0x10, RZ ;  /* 0x0000001002027824 */ /* 0x008fe200078e00ff */
[----:B------:R-:W-:-:S04]  /*00e0*/  SGXT.U32 R13, R13, 0x4 ;  /* 0x000000040d0d781a */ /* 0x000fc80000000000 */
[----:B------:R-:W-:-:S04]  /*00f0*/  LOP3.LUT R3, R2, R13, RZ, 0xfc, !PT ;  /* 0x0000000d02037212 */ /* 0x000fc800078efcff */
[C---:B------:R-:W-:Y:S01]  /*0100*/  ISETP.GE.AND P1, PT, R3.reuse, 0x800, PT ;  /* 0x000008000300780c */ /* 0x040fe20003f26270 */
[----:B------:R-:W-:Y:S01]  /*0110*/  IMAD.SHL.U32 R6, R3, 0x4, RZ ;  /* 0x0000000403067824 */ /* 0x000fe200078e00ff */
[----:B------:R-:W-:-:S03]  /*0120*/  PRMT R3, RZ, 0x7610, R3 ;  /* 0x00007610ff037816 */ /* 0x000fc60000000003 */
[----:B------:R-:W-:-:S06]  /*0130*/  IMAD.WIDE R6, R6, R7, c[0x0][0x170] ;  /* 0x00005c0006067625 */ /* 0x000fcc00078e0207 */
[----:B------:R-:W-:-:S05]  /*0140*/  IMAD.WIDE.U32 R8, R14, 0x2, R6 ;  /* 0x000000020e087825 */ /* 0x000fca00078e0006 */
[----:B------:R1:W3:Y:S01]  /*0150*/  @!P1 LDG.E.U16 R3, [R8.64] ;  /* 0x0000000408039981 */ /* 0x0002e2000c1e1500 */
[----:B------:R-:W-:Y:S01]  /*0160*/  ISETP.EQ.AND P2, PT, R14, 0x2, PT ;  /* 0x000000020e00780c */ /* 0x000fe20003f42270 */
[----:B--2---:R-:W-:-:S05]  /*0170*/  IMAD.WIDE R6, R0, R11, c[0x0][0x178] ;  /* 0x00005e0000067625 */ /* 0x004fca00078e020b */
[----:B------:R2:W5:Y:S04]  /*0180*/  LDG.E R15, [R6.64] ;  /* 0x00000004060f7981 */ /* 0x000568000c1e1900 */
[----:B------:R2:W5:Y:S01]  /*0190*/  LDG.E R0, [R6.64+0x4] ;  /* 0x0000040406007981 */ /* 0x000562000c1e1900 */
[----:B-1----:R-:W-:Y:S02]  /*01a0*/  SEL R9, RZ, 0x3f800000, !P2 ;  /* 0x3f800000ff097807 */ /* 0x002fe40005000000 */
[----:B---3--:R-:W-:Y:S02]  /*01b0*/  SEL R16, R3, RZ, !P1 ;  /* 0x000000ff03107207 */ /* 0x008fe40004800000 */
[----:B------:R-:W-:-:S03]  /*01c0*/  FSEL R3, RZ, 1, P0 ;  /* 0x3f800000ff037808 */ /* 0x000fc60000000000 */
[----:B------:R-:W-:Y:S01]  /*01d0*/  HADD2.F32 R16, -RZ, R16.H0_H0 ;  /* 0x20000010ff107230 */ /* 0x000fe20000004100 */
[----:B------:R-:W-:-:S04]  /*01e0*/  ISETP.EQ.AND P1, PT, R14, 0x1, PT ;  /* 0x000000010e00780c */ /* 0x000fc80003f22270 */
[-C--:B0-----:R-:W-:Y:S01]  /*01f0*/  FMUL R5, R3, R16.reuse ;  /* 0x0000001003057220 */ /* 0x081fe20000400000 */
[----:B------:R-:W-:Y:S01]  /*0200*/  SEL R11, RZ, 0x3f800000, !P1 ;  /* 0x3f800000ff0b7807 */ /* 0x000fe20004800000 */
[----:B------:R-:W-:-:S03]  /*0210*/  FMUL R17, R9, R16 ;  /* 0x0000001009117220 */ /* 0x000fc60000400000 */
[----:B--2---:R-:W0:Y:S01]  /*0220*/  SHFL.BFLY PT, R6, R5, 0x2, 0x1f ;  /* 0x0c401f0005067f89 */ /* 0x004e2200000e0000 */
[----:B------:R-:W-:-:S03]  /*0230*/  FMUL R10, R11, R16 ;  /* 0x000000100b0a7220 */ /* 0x000fc60000400000 */
[----:B------:R-:W1:Y:S04]  /*0240*/  SHFL.BFLY PT, R18, R17, 0x2, 0x1f ;  /* 0x0c401f0011127f89 */ /* 0x000e6800000e0000 */
[----:B------:R-:W2:Y:S01]  /*0250*/  SHFL.BFLY PT, R10, R10, 0x2, 0x1f ;  /* 0x0c401f000a0a7f89 */ /* 0x000ea200000e0000 */
[----:B0-----:R-:W-:-:S05]  /*0260*/  FFMA R8, R3, R16, R6 ;  /* 0x0000001003087223 */ /* 0x001fca0000000006 */
[----:B------:R-:W0:Y:S01]  /*0270*/  SHFL.BFLY PT, R3, R8, 0x1, 0x1f ;  /* 0x0c201f0008037f89 */ /* 0x000e2200000e0000 */
[-C--:B-1----:R-:W-:Y:S01]  /*0280*/  FFMA R18, R9, R16.reuse, R18 ;  /* 0x0000001009127223 */ /* 0x082fe20000000012 */
[----:B--2---:R-:W-:-:S04]  /*0290*/  FFMA R11, R11, R16, R10 ;  /* 0x000000100b0b7223 */ /* 0x004fc8000000000a */
[----:B------:R-:W1:Y:S04]  /*02a0*/  SHFL.BFLY PT, R9, R18, 0x1, 0x1f ;  /* 0x0c201f0012097f89 */ /* 0x000e6800000e0000 */
[----:B------:R-:W2:Y:S01]  /*02b0*/  SHFL.BFLY PT, R22, R11, 0x1, 0x1f ;  /* 0x0c201f000b167f89 */ /* 0x000ea200000e0000 */
[--C-:B------:R-:W-:Y:S01]  /*02c0*/  SHF.R.U32.HI R6, RZ, 0x4, R12.reuse ;  /* 0x00000004ff067819 */ /* 0x100fe2000001160c */
[----:B----4-:R-:W-:Y:S01]  /*02d0*/  IMAD.SHL.U32 R7, R4, 0x4, RZ ;  /* 0x0000000404077824 */ /* 0x010fe200078e00ff */
[----:B------:R-:W-:Y:S02]  /*02e0*/  LOP3.LUT R2, R2, 0xf, R12, 0xf8, !PT ;  /* 0x0000000f02027812 */ /* 0x000fe400078ef80c */
[----:B------:R-:W-:-:S04]  /*02f0*/  SGXT.U32 R6, R6, 0x2 ;  /* 0x000000020606781a */ /* 0x000fc80000000000 */
[----:B------:R-:W-:Y:S01]  /*0300*/  LOP3.LUT R19, R7, R6, RZ, 0xfc, !PT ;  /* 0x0000000607137212 */ /* 0x000fe200078efcff */
[----:B0-----:R-:W-:Y:S01]  /*0310*/  FADD R10, R8, R3 ;  /* 0x00000003080a7221 */ /* 0x001fe20000000000 */
[----:B------:R-:W-:-:S05]  /*0320*/  SHF.R.S32.HI R3, RZ, 0x1f, R2 ;  /* 0x0000001fff037819 */ /* 0x000fca0000011402 */
[----:B------:R-:W-:Y:S01]  /*0330*/  IMAD.WIDE R4, R19, 0x800, R2 ;  /* 0x0000080013047825 */ /* 0x000fe200078e0202 */
[----:B-1----:R-:W-:Y:S01]  /*0340*/  FADD R20, R18, R9 ;  /* 0x0000000912147221 */ /* 0x002fe20000000000 */
[----:B------:R-:W-:Y:S01]  /*0350*/  IADD3 R9, R7, -0x3, RZ ;  /* 0xfffffffd07097810 */ /* 0x000fe20007ffe0ff */
[----:B--2---:R-:W-:Y:S01]  /*0360*/  FADD R22, R11, R22 ;  /* 0x000000160b167221 */ /* 0x004fe20000000000 */
[----:B------:R-:W-:Y:S01]  /*0370*/  IMAD.MOV.U32 R18, RZ, RZ, 0x1000 ;  /* 0x00001000ff127424 */ /* 0x000fe200078e00ff */
[C---:B------:R-:W-:Y:S01]  /*0380*/  SHF.L.U64.HI R3, R4.reuse, 0x1, R5 ;  /* 0x0000000104037819 */ /* 0x040fe20000010205 */
[----:B------:R-:W-:Y:S01]  /*0390*/  IMAD.SHL.U32 R17, R4, 0x2, RZ ;  /* 0x0000000204117824 */ /* 0x000fe200078e00ff */
[----:B------:R-:W-:Y:S01]  /*03a0*/  IADD3 R23, P1, R6, R9, RZ ;  /* 0x0000000906177210 */ /* 0x000fe20007f3e0ff */
[----:B------:R0:W-:Y:S01]  /*03b0*/  STS [R13.X4], R10 ;  /* 0x0000000a0d007388 */ /* 0x0001e20000004800 */
[----:B-----5:R-:W-:Y:S02]  /*03c0*/  SHF.R.S32.HI R11, RZ, 0x1f, R15 ;  /* 0x0000001fff0b7819 */ /* 0x020fe4000001140f */
[C---:B------:R-:W-:Y:S01]  /*03d0*/  IADD3 R24, P0, -R15.reuse, R0, RZ ;  /* 0x000000000f187210 */ /* 0x040fe20007f1e1ff */
[----:B------:R-:W-:-:S03]  /*03e0*/  IMAD.WIDE R4, R15, R18, c[0x0][0x160] ;  /* 0x000058000f047625 */ /* 0x000fc600078e0212 */
[----:B------:R-:W-:Y:S02]  /*03f0*/  LEA.HI.X.SX32 R27, R0, ~R11, 0x1, P0 ;  /* 0x8000000b001b7211 */ /* 0x000fe400000f0eff */
[C---:B------:R-:W-:Y:S02]  /*0400*/  IADD3 R11, R7.reuse, -0x2, RZ ;  /* 0xfffffffe070b7810 */ /* 0x040fe40007ffe0ff */
[----:B------:R-:W-:Y:S02]  /*0410*/  IADD3 R7, R7, -0x1, RZ ;  /* 0xffffffff07077810 */ /* 0x000fe40007ffe0ff */
[----:B------:R-:W-:Y:S02]  /*0420*/  LEA.HI.X.SX32 R0, R9, RZ, 0x1, P1 ;  /* 0x000000ff09007211 */ /* 0x000fe400008f0eff */
[----:B------:R-:W-:Y:S02]  /*0430*/  LEA R8, P2, R23, R4, 0xc ;  /* 0x0000000417087211 */ /* 0x000fe400078460ff */
[----:B------:R-:W-:-:S02]  /*0440*/  IADD3 R21, P4, R6, R7, RZ ;  /* 0x0000000706157210 */ /* 0x000fc40007f9e0ff */
[----:B------:R-:W-:Y:S02]  /*0450*/  IADD3 R25, P3, R6, R11, RZ ;  /* 0x0000000b06197210 */ /* 0x000fe40007f7e0ff */
[C---:B------:R-:W-:Y:S02]  /*0460*/  ISETP.GE.U32.AND P1, PT, R23.reuse, R24, PT ;  /* 0x000000181700720c */ /* 0x040fe40003f26070 */
[C---:B------:R-:W-:Y:S02]  /*0470*/  ISETP.GT.U32.AND P0, PT, R23.reuse, -0x1, PT ;  /* 0xffffffff1700780c */ /* 0x040fe40003f04070 */
[----:B------:R-:W-:Y:S02]  /*0480*/  LEA.HI.X R9, R23, R5, R0, 0xc, P2 ;  /* 0x0000000517097211 */ /* 0x000fe400010f6400 */
[----:B------:R-:W-:Y:S02]  /*0490*/  LEA.HI.X.SX32 R23, R7, RZ, 0x1, P4 ;  /* 0x000000ff07177211 */ /* 0x000fe400020f0eff */
[----:B------:R-:W-:-:S02]  /*04a0*/  LEA.HI.X.SX32 R26, R11, RZ, 0x1, P3 ;  /* 0x000000ff0b1a7211 */ /* 0x000fc400018f0eff */
[C---:B0-----:R-:W-:Y:S02]  /*04b0*/  LEA R10, P4, R25.reuse, R4, 0xc ;  /* 0x00000004190a7211 */ /* 0x041fe400078860ff */
[C---:B------:R-:W-:Y:S02]  /*04c0*/  ISETP.GE.AND.EX P1, PT, R0.reuse, R27, PT, P1 ;  /* 0x0000001b0000720c */ /* 0x040fe40003f26310 */
[----:B------:R-:W-:Y:S02]  /*04d0*/  ISETP.GE.U32.AND P3, PT, R25, R24, PT ;  /* 0x000000181900720c */ /* 0x000fe40003f66070 */
[----:B------:R-:W-:Y:S02]  /*04e0*/  LEA R6, P5, R21, R4, 0xc ;  /* 0x0000000415067211 */ /* 0x000fe400078a60ff */
[----:B------:R-:W-:Y:S02]  /*04f0*/  LEA.HI.X R11, R25, R5, R26, 0xc, P4 ;  /* 0x00000005190b7211 */ /* 0x000fe400020f641a */
[----:B------:R-:W-:-:S02]  /*0500*/  ISETP.GT.AND.EX P1, PT, R0, -0x1, !P1, P0 ;  /* 0xffffffff0000780c */ /* 0x000fc40004f24300 */
[----:B------:R-:W-:Y:S02]  /*0510*/  ISETP.GT.U32.AND P2, PT, R25, -0x1, PT ;  /* 0xffffffff1900780c */ /* 0x000fe40003f44070 */
[C---:B------:R-:W-:Y:S02]  /*0520*/  ISETP.GE.U32.AND P4, PT, R21.reuse, R24, PT ;  /* 0x000000181500720c */ /* 0x040fe40003f86070 */
[----:B------:R-:W-:Y:S02]  /*0530*/  ISETP.GE.AND.EX P3, PT, R26, R27, PT, P3 ;  /* 0x0000001b1a00720c */ /* 0x000fe40003f66330 */
[----:B------:R-:W-:Y:S02]  /*0540*/  LEA.HI.X R7, R21, R5, R23, 0xc, P5 ;  /* 0x0000000515077211 */ /* 0x000fe400028f6417 */
[----:B------:R-:W-:Y:S02]  /*0550*/  ISETP.GT.U32.AND P5, PT, R24, R19, PT ;  /* 0x000000131800720c */ /* 0x000fe40003fa4070 */
[----:B------:R-:W-:-:S02]  /*0560*/  SHF.R.S32.HI R0, RZ, 0x1f, R19 ;  /* 0x0000001fff007819 */ /* 0x000fc40000011413 */
[----:B------:R-:W-:Y:S02]  /*0570*/  ISETP.GT.U32.AND P0, PT, R21, -0x1, PT ;  /* 0xffffffff1500780c */ /* 0x000fe40003f04070 */
[----:B------:R-:W-:Y:S02]  /*0580*/  ISETP.GE.AND.EX P4, PT, R23, R27, PT, P4 ;  /* 0x0000001b1700720c */ /* 0x000fe40003f86340 */
[----:B------:R-:W-:Y:S02]  /*0590*/  ISETP.GT.AND.EX P2, PT, R26, -0x1, !P3, P2 ;  /* 0xffffffff1a00780c */ /* 0x000fe40005f44320 */
[----:B------:R-:W-:Y:S02]  /*05a0*/  ISETP.LT.U32.AND P1, PT, R2, 0x800, P1 ;  /* 0x000008000200780c */ /* 0x000fe40000f21070 */
[----:B------:R-:W-:Y:S02]  /*05b0*/  ISETP.GT.AND.EX P5, PT, R27, R0, PT, P5 ;  /* 0x000000001b00720c */ /* 0x000fe40003fa4350 */
[----:B------:R-:W-:-:S02]  /*05c0*/  ISETP.GT.AND.EX P0, PT, R23, -0x1, !P4, P0 ;  /* 0xffffffff1700780c */ /* 0x000fc40006704300 */
[C---:B------:R-:W-:Y:S02]  /*05d0*/  ISETP.LT.U32.AND P2, PT, R2.reuse, 0x800, P2 ;  /* 0x000008000200780c */ /* 0x040fe40001741070 */
[----:B------:R-:W-:Y:S01]  /*05e0*/  ISETP.GT.AND P5, PT, R19, -0x1, P5 ;  /* 0xffffffff1300780c */ /* 0x000fe20002fa4270 */
[C---:B------:R-:W-:Y:S01]  /*05f0*/  IMAD.WIDE R8, R2.reuse, 0x2, R8 ;  /* 0x0000000202087825 */ /* 0x040fe200078e0208 */
[----:B------:R-:W-:Y:S02]  /*0600*/  PRMT R19, RZ, 0x7610, R19 ;  /* 0x00007610ff137816 */ /* 0x000fe40000000013 */
[C---:B------:R-:W-:Y:S01]  /*0610*/  ISETP.LT.U32.AND P3, PT, R2.reuse, 0x800, P0 ;  /* 0x000008000200780c */ /* 0x040fe20000761070 */
[C---:B------:R-:W-:Y:S01]  /*0620*/  IMAD.WIDE R10, R2.reuse, 0x2, R10 ;  /* 0x00000002020a7825 */ /* 0x040fe200078e020a */
[C---:B------:R-:W-:Y:S02]  /*0630*/  ISETP.LT.U32.AND P0, PT, R2.reuse, 0x800, P5 ;  /* 0x000008000200780c */ /* 0x040fe40002f01070 */
[----:B------:R-:W-:Y:S01]  /*0640*/  PRMT R21, RZ, 0x7610, R21 ;  /* 0x00007610ff157816 */ /* 0x000fe20000000015 */
[----:B------:R-:W-:Y:S01]  /*0650*/  IMAD.WIDE R6, R2, 0x2, R6 ;  /* 0x0000000202067825 */ /* 0x000fe200078e0206 */
[----:B------:R-:W-:Y:S01]  /*0660*/  LOP3.LUT R2, R12, 0xf, RZ, 0xc0, !PT ;  /* 0x0000000f0c027812 */ /* 0x000fe200078ec0ff */
[----:B------:R0:W2:Y:S04]  /*0670*/  @P1 LDG.E.U16 R19, [R8.64] ;  /* 0x0000000408131981 */ /* 0x0000a8000c1e1500 */
[----:B------:R-:W-:Y:S06]  /*0680*/  BAR.SYNC 0x0 ;  /* 0x0000000000007b1d */ /* 0x000fec0000000000 */
[----:B------:R-:W-:Y:S01]  /*0690*/  IADD3 R4, P6, R4, R17, RZ ;  /* 0x0000001104047210 */ /* 0x000fe20007fde0ff */
[----:B------:R1:W3:Y:S01]  /*06a0*/  @P2 LDG.E.U16 R21, [R10.64] ;  /* 0x000000040a152981 */ /* 0x0002e2000c1e1500 */
[----:B------:R-:W-:-:S03]  /*06b0*/  PRMT R23, RZ, 0x7610, R23 ;  /* 0x00007610ff177816 */ /* 0x000fc60000000017 */
[----:B------:R-:W-:Y:S01]  /*06c0*/  LDS R0, [R2.X4] ;  /* 0x0000000002007984 */ /* 0x000fe20000004800 */
[----:B0-----:R-:W-:Y:S01]  /*06d0*/  PRMT R9, RZ, 0x7610, R9 ;  /* 0x00007610ff097816 */ /* 0x001fe20000000009 */
[----:B------:R-:W-:Y:S02]  /*06e0*/  IMAD.X R5, R5, 0x1, R3, P6 ;  /* 0x0000000105057824 */ /* 0x000fe400030e0603 */
[----:B------:R-:W-:Y:S06]  /*06f0*/  BAR.SYNC 0x0 ;  /* 0x0000000000007b1d */ /* 0x000fec0000000000 */
[----:B------:R-:W-:Y:S04]  /*0700*/  STS [R13.X4], R22 ;  /* 0x000000160d007388 */ /* 0x000fe80000004800 */
[----:B------:R-:W-:Y:S06]  /*0710*/  BAR.SYNC 0x0 ;  /* 0x0000000000007b1d */ /* 0x000fec0000000000 */
[----:B------:R0:W4:Y:S04]  /*0720*/  @P3 LDG.E.U16 R23, [R6.64] ;  /* 0x0000000406173981 */ /* 0x000128000c1e1500 */
[----:B------:R-:W-:Y:S04]  /*0730*/  LDS R8, [R2.X4] ;  /* 0x0000000002087984 */ /* 0x000fe80000004800 */
[----:B------:R-:W-:Y:S06]  /*0740*/  BAR.SYNC 0x0 ;  /* 0x0000000000007b1d */ /* 0x000fec0000000000 */
[----:B------:R-:W-:Y:S04]  /*0750*/  STS [R13.X4], R20 ;  /* 0x000000140d007388 */ /* 0x000fe80000004800 */
[----:B------:R-:W-:Y:S06]  /*0760*/  BAR.SYNC 0x0 ;  /* 0x0000000000007b1d */ /* 0x000fec0000000000 */
[----:B------:R5:W4:Y:S01]  /*0770*/  @P0 LDG.E.U16 R9, [R4.64] ;  /* 0x0000000404090981 */ /* 0x000b22000c1e1500 */
[----:B------:R-:W-:-:S04]  /*0780*/  ISETP.EQ.AND P1, PT, R14, 0x3, PT ;  /* 0x000000030e00780c */ /* 0x000fc80003f22270 */
[----:B-1----:R-:W-:-:S05]  /*0790*/  SEL R11, RZ, 0x3f800000, !P1 ;  /* 0x3f800000ff0b7807 */ /* 0x002fca0004800000 */
[----:B------:R-:W-:-:S05]  /*07a0*/  FMUL R10, R16, R11 ;  /* 0x0000000b100a7220 */ /* 0x000fca0000400000 */
[----:B------:R-:W1:Y:S02]  /*07b0*/  SHFL.BFLY PT, R25, R10, 0x2, 0x1f ;  /* 0x0c401f000a197f89 */ /* 0x000e6400000e0000 */
[----:B-1----:R-:W-:-:S05]  /*07c0*/  FFMA R25, R16, R11, R25 ;  /* 0x0000000b10197223 */ /* 0x002fca0000000019 */
[----:B0-----:R-:W0:Y:S02]  /*07d0*/  SHFL.BFLY PT, R6, R25, 0x1, 0x1f ;  /* 0x0c201f0019067f89 */ /* 0x001e2400000e0000 */
[----:B0-----:R-:W-:Y:S02]  /*07e0*/  FADD R14, R25, R6 ;  /* 0x00000006190e7221 */ /* 0x001fe40000000000 */
[----:B------:R-:W0:Y:S04]  /*07f0*/  LDS R6, [R2.X4] ;  /* 0x0000000002067984 */ /* 0x000e280000004800 */
[----:B------:R-:W-:Y:S06]  /*0800*/  BAR.SYNC 0x0 ;  /* 0x0000000000007b1d */ /* 0x000fec0000000000 */
[----:B------:R-:W-:Y:S04]  /*0810*/  STS [R13.X4], R14 ;  /* 0x0000000e0d007388 */ /* 0x000fe80000004800 */
[----:B------:R-:W-:Y:S06]  /*0820*/  BAR.SYNC 0x0 ;  /* 0x0000000000007b1d */ /* 0x000fec0000000000 */
[----:B-----5:R-:W1:Y:S01]  /*0830*/  LDS R4, [R2.X4] ;  /* 0x0000000002047984 */ /* 0x020e620000004800 */
[----:B--2---:R-:W-:-:S05]  /*0840*/  HADD2.F32 R19, -RZ, R19.H0_H0 ;  /* 0x20000013ff137230 */ /* 0x004fca0000004100 */
[----:B------:R-:W-:Y:S01]  /*0850*/  FFMA R19, R0, R19, RZ ;  /* 0x0000001300137223 */ /* 0x000fe200000000ff */
[----:B---3--:R-:W-:-:S05]  /*0860*/  HADD2.F32 R21, -RZ, R21.H0_H0 ;  /* 0x20000015ff157230 */ /* 0x008fca0000004100 */
[----:B------:R-:W-:Y:S01]  /*0870*/  FFMA R19, R8, R21, R19 ;  /* 0x0000001508137223 */ /* 0x000fe20000000013 */
[----:B----4-:R-:W-:-:S05]  /*0880*/  HADD2.F32 R23, -RZ, R23.H0_H0 ;  /* 0x20000017ff177230 */ /* 0x010fca0000004100 */
[----:B0-----:R-:W-:Y:S01]  /*0890*/  FFMA R23, R6, R23, R19 ;  /* 0x0000001706177223 */ /* 0x001fe20000000013 */
[----:B------:R-:W-:-:S05]  /*08a0*/  HADD2.F32 R9, -RZ, R9.H0_H0 ;  /* 0x20000009ff097230 */ /* 0x000fca0000004100 */
[----:B-1----:R-:W-:-:S04]  /*08b0*/  FFMA R4, R4, R9, R23 ;  /* 0x0000000904047223 */ /* 0x002fc80000000017 */
[----:B------:R-:W-:-:S04]  /*08c0*/  FADD R0, RZ, -R4 ;  /* 0x80000004ff007221 */ /* 0x000fc80000000000 */
[----:B------:R-:W-:-:S05]  /*08d0*/  FMUL R0, R0, 1.4426950216293334961 ;  /* 0x3fb8aa3b00007820 */ /* 0x000fca0000400000 */
[----:B------:R-:W-:-:S13]  /*08e0*/  FSETP.GEU.AND P1, PT, R0, -126, PT ;  /* 0xc2fc00000000780b */ /* 0x000fda0003f2e000 */
[----:B------:R-:W-:-:S04]  /*08f0*/  @!P1 FMUL R0, R0, 0.5 ;  /* 0x3f00000000009820 */ /* 0x000fc80000400000 */
[----:B------:R-:W0:Y:S02]  /*0900*/  MUFU.EX2 R2, R0 ;  /* 0x0000000000027308 */ /* 0x000e240000000800 */
[----:B0-----:R-:W-:-:S04]  /*0910*/  @!P1 FMUL R2, R2, R2 ;  /* 0x0000000202029220 */ /* 0x001fc80000400000 */
[----:B------:R-:W-:-:S05]  /*0920*/  FADD R5, R2, 1 ;  /* 0x3f80000002057421 */ /* 0x000fca0000000000 */
[----:B------:R-:W-:Y:S02]  /*0930*/  FSETP.GT.AND P2, PT, R5, 8.50705917302346158658e+37, PT ;  /* 0x7e8000000500780b */ /* 0x000fe40003f44000 */
[----:B------:R-:W-:-:S11]  /*0940*/  LOP3.LUT P1, RZ, R12, 0xc0, RZ, 0xc0, !PT ;  /* 0x000000c00cff7812 */ /* 0x000fd6000782c0ff */
[----:B------:R-:W-:Y:S01]  /*0950*/  @P2 FMUL R5, R5, 0.25 ;  /* 0x3e80000005052820 */ /* 0x000fe20000400000 */
[----:B------:R-:W-:-:S05]  /*0960*/  PLOP3.LUT P0, PT, P1, P0, PT, 0x8, 0x0 ;  /* 0x000000000000781c */ /* 0x000fca0000f00170 */
[----:B------:R-:W0:Y:S01]  /*0970*/  MUFU.RCP R5, R5 ;  /* 0x0000000500057308 */ /* 0x000e220000001000 */
[----:B------:R-:W-:-:S05]  /*0980*/  IMAD.MOV.U32 R2, RZ, RZ, 0x3e800000 ;  /* 0x3e800000ff027424 */ /* 0x000fca00078e00ff */
[----:B------:R-:W-:Y:S01]  /*0990*/  FSEL R2, R2, 1, P2 ;  /* 0x3f80000002027808 */ /* 0x000fe20001000000 */
[----:B------:R-:W-:-:S04]  /*09a0*/  IMAD.WIDE R18, R15, R18, c[0x0][0x168] ;  /* 0x00005a000f127625 */ /* 0x000fc800078e0212 */
[----:B0-----:R-:W-:Y:S01]  /*09b0*/  FMUL R7, R5, R2 ;  /* 0x0000000205077220 */ /* 0x001fe20000400000 */
[----:B------:R-:W-:-:S03]  /*09c0*/  IADD3 R2, P1, R18, R17, RZ ;  /* 0x0000001112027210 */ /* 0x000fc60007f3e0ff */
[----:B------:R-:W-:Y:S01]  /*09d0*/  FMUL R7, R4, R7 ;  /* 0x0000000704077220 */ /* 0x000fe20000400000 */
[----:B------:R-:W-:Y:S09]  /*09e0*/  @!P0 EXIT ;  /* 0x000000000000894d */ /* 0x000ff20003800000 */
[----:B------:R-:W-:Y:S01]  /*09f0*/  F2FP.PACK_AB R7, RZ, R7 ;  /* 0x00000007ff07723e */ /* 0x000fe200000000ff */
[----:B------:R-:W-:-:S05]  /*0a00*/  IMAD.X R3, R19, 0x1, R3, P1 ;  /* 0x0000000113037824 */ /* 0x000fca00008e0603 */
[----:B------:R-:W-:Y:S01]  /*0a10*/  STG.E.U16 [R2.64], R7 ;  /* 0x0000000702007986 */ /* 0x000fe2000c101504 */
[----:B------:R-:W-:Y:S05]  /*0a20*/  EXIT ;  /* 0x000000000000794d */ /* 0x000fea0003800000 */
.L_x_0:
[----:B------:R-:W-:-:S00]  /*0a30*/  BRA `(.L_x_0) ;  /* 0xfffffff000007947 */ /* 0x000fc0000383ffff */
[----:B------:R-:W-:-:S00]  /*0a40*/  NOP ;  /* 0x0000000000007918 */ /* 0x000fc00000000000 */
        /* <DEDUP_REMOVED lines=11> */
.L_x_1:


//--------------------- .nv.shared.causal_conv1d_fwd_kernel --------------------------
	.section	.nv.shared.causal_conv1d_fwd_kernel,"aw",@nobits
	.align	16
